//
// Generated by NVIDIA NVVM Compiler
//
// Compiler Build ID: CL-36424714
// Cuda compilation tools, release 13.0, V13.0.88
// Based on NVVM 20.0.0
//

.version 9.0
.target sm_100
.address_size 64

	// .globl	_Z7reduce7ILj256EEvPfS0_j
// _ZZ7reduce7ILj256EEvPfS0_jE13warpLevelSums has been demoted

.visible .entry _Z7reduce7ILj256EEvPfS0_j(
	.param .u64 .ptr .align 1 _Z7reduce7ILj256EEvPfS0_j_param_0,
	.param .u64 .ptr .align 1 _Z7reduce7ILj256EEvPfS0_j_param_1,
	.param .u32 _Z7reduce7ILj256EEvPfS0_j_param_2
)
{
	.reg .pred 	%p<15>;
	.reg .b32 	%r<38>;
	.reg .b32 	%f<31>;
	.reg .b64 	%rd<11>;
	// demoted variable
	.shared .align 4 .b8 _ZZ7reduce7ILj256EEvPfS0_jE13warpLevelSums[128];
	ld.param.u64 	%rd2, [_Z7reduce7ILj256EEvPfS0_j_param_0];
	ld.param.u64 	%rd3, [_Z7reduce7ILj256EEvPfS0_j_param_1];
	ld.param.u32 	%r9, [_Z7reduce7ILj256EEvPfS0_j_param_2];
	mov.u32 	%r1, %ctaid.x;
	mov.u32 	%r2, %ntid.x;
	mul.lo.s32 	%r10, %r2, %r1;
	shl.b32 	%r11, %r10, 1;
	mov.u32 	%r3, %tid.x;
	add.s32 	%r37, %r11, %r3;
	setp.ge.u32 	%p1, %r37, %r9;
	mov.f32 	%f29, 0f00000000;
	@%p1 bra 	$L__BB0_3;
	cvta.to.global.u64 	%rd1, %rd2;
	mov.u32 	%r12, %nctaid.x;
	shl.b32 	%r5, %r12, 9;
	mov.f32 	%f29, 0f00000000;
$L__BB0_2:
	mul.wide.u32 	%rd4, %r37, 4;
	add.s64 	%rd5, %rd1, %rd4;
	ld.global.f32 	%f10, [%rd5];
	add.s32 	%r13, %r37, 256;
	mul.wide.u32 	%rd6, %r13, 4;
	add.s64 	%rd7, %rd1, %rd6;
	ld.global.f32 	%f11, [%rd7];
	add.f32 	%f12, %f10, %f11;
	add.f32 	%f29, %f29, %f12;
	add.s32 	%r37, %r37, %r5;
	setp.lt.u32 	%p2, %r37, %r9;
	@%p2 bra 	$L__BB0_2;
$L__BB0_3:
	and.b32  	%r8, %r3, 31;
	mov.b32 	%r14, %f29;
	shfl.sync.down.b32	%r15|%p3, %r14, 16, 31, -1;
	mov.b32 	%f13, %r15;
	add.f32 	%f14, %f29, %f13;
	mov.b32 	%r16, %f14;
	shfl.sync.down.b32	%r17|%p4, %r16, 8, 31, -1;
	mov.b32 	%f15, %r17;
	add.f32 	%f16, %f14, %f15;
	mov.b32 	%r18, %f16;
	shfl.sync.down.b32	%r19|%p5, %r18, 4, 31, -1;
	mov.b32 	%f17, %r19;
	add.f32 	%f18, %f16, %f17;
	mov.b32 	%r20, %f18;
	shfl.sync.down.b32	%r21|%p6, %r20, 2, 31, -1;
	mov.b32 	%f19, %r21;
	add.f32 	%f20, %f18, %f19;
	mov.b32 	%r22, %f20;
	shfl.sync.down.b32	%r23|%p7, %r22, 1, 31, -1;
	mov.b32 	%f21, %r23;
	add.f32 	%f4, %f20, %f21;
	setp.ne.s32 	%p8, %r8, 0;
	@%p8 bra 	$L__BB0_5;
	shr.u32 	%r24, %r3, 3;
	mov.u32 	%r25, _ZZ7reduce7ILj256EEvPfS0_jE13warpLevelSums;
	add.s32 	%r26, %r25, %r24;
	st.shared.f32 	[%r26], %f4;
$L__BB0_5:
	bar.sync 	0;
	shr.u32 	%r27, %r2, 5;
	setp.ge.u32 	%p9, %r3, %r27;
	mov.f32 	%f30, 0f00000000;
	@%p9 bra 	$L__BB0_7;
	shl.b32 	%r28, %r8, 2;
	mov.u32 	%r29, _ZZ7reduce7ILj256EEvPfS0_jE13warpLevelSums;
	add.s32 	%r30, %r29, %r28;
	ld.shared.f32 	%f30, [%r30];
$L__BB0_7:
	setp.gt.u32 	%p10, %r3, 31;
	@%p10 bra 	$L__BB0_10;
	mov.b32 	%r31, %f30;
	shfl.sync.down.b32	%r32|%p11, %r31, 4, 31, -1;
	mov.b32 	%f23, %r32;
	add.f32 	%f24, %f30, %f23;
	mov.b32 	%r33, %f24;
	shfl.sync.down.b32	%r34|%p12, %r33, 2, 31, -1;
	mov.b32 	%f25, %r34;
	add.f32 	%f26, %f24, %f25;
	mov.b32 	%r35, %f26;
	shfl.sync.down.b32	%r36|%p13, %r35, 1, 31, -1;
	mov.b32 	%f27, %r36;
	add.f32 	%f7, %f26, %f27;
	setp.ne.s32 	%p14, %r3, 0;
	@%p14 bra 	$L__BB0_10;
	cvta.to.global.u64 	%rd8, %rd3;
	mul.wide.u32 	%rd9, %r1, 4;
	add.s64 	%rd10, %rd8, %rd9;
	st.global.f32 	[%rd10], %f7;
$L__BB0_10:
	ret;

}


// ===== COMPILED SASS (sm_100) =====

	.target	sm_100

	.elftype	@"ET_EXEC"


//--------------------- .note.nv.tkinfo           --------------------------
	.section	.note.nv.tkinfo,"",@"SHT_NOTE"
	.sectionflags	@"SHF_NOTE_NV_TKINFO"
	.tkinfo
        /*0018*/ 	.word	0x00000002
        /*0030*/ 	.string	""
        /*0030*/ 	.string	"ptxas"
        /*0030*/ 	.string	"Cuda compilation tools, release 13.0, V13.0.88"
        /*0030*/ 	.string	"Build cuda_13.0.r13.0/compiler.36424714_0"
        /*0030*/ 	.string	"-arch sm_100 -m 64 "



//--------------------- .note.nv.cuinfo           --------------------------
	.section	.note.nv.cuinfo,"",@"SHT_NOTE"
	.sectionflags	@"SHF_NOTE_NV_CUINFO"
        /*0018*/ 	.short	0x0002
        /*001a*/ 	.short	0x0064
        /*001c*/ 	.short	0x0082
	.zero		2


//--------------------- .nv.info                  --------------------------
	.section	.nv.info,"",@"SHT_CUDA_INFO"
	.align	4


	//----- nvinfo : EIATTR_REGCOUNT
	.align		4
        /*0000*/ 	.byte	0x04, 0x2f
        /*0002*/ 	.short	(.L_1 - .L_0)
	.align		4
.L_0:
        /*0004*/ 	.word	index@(_Z7reduce7ILj256EEvPfS0_j)
        /*0008*/ 	.word	0x0000000f


	//----- nvinfo : EIATTR_FRAME_SIZE
	.align		4
.L_1:
        /*000c*/ 	.byte	0x04, 0x11
        /*000e*/ 	.short	(.L_3 - .L_2)
	.align		4
.L_2:
        /*0010*/ 	.word	index@(_Z7reduce7ILj256EEvPfS0_j)
        /*0014*/ 	.word	0x00000000


	//----- nvinfo : EIATTR_MIN_STACK_SIZE
	.align		4
.L_3:
        /*0018*/ 	.byte	0x04, 0x12
        /*001a*/ 	.short	(.L_5 - .L_4)
	.align		4
.L_4:
        /*001c*/ 	.word	index@(_Z7reduce7ILj256EEvPfS0_j)
        /*0020*/ 	.word	0x00000000
.L_5:


//--------------------- .nv.compat                --------------------------
	.section	.nv.compat,"",@"SHT_CUDA_COMPAT_INFO"
	.align	4
        /*0000*/ 	.byte	0x02, 0x09, 0x00, 0x00, 0x02, 0x02, 0x01, 0x00, 0x02, 0x05, 0x05, 0x00, 0x03, 0x07, 0x01, 0x01
        /*0010*/ 	.byte	0x02, 0x03, 0x00, 0x00, 0x02, 0x06, 0x01, 0x00, 0x04, 0x0b, 0x08, 0x00, 0x09, 0x00, 0x00, 0x00
        /*0020*/ 	.byte	0x00, 0x00, 0x00, 0x00


//--------------------- .nv.info._Z7reduce7ILj256EEvPfS0_j --------------------------
	.section	.nv.info._Z7reduce7ILj256EEvPfS0_j,"",@"SHT_CUDA_INFO"
	.sectionflags	@""
	.align	4


	//----- nvinfo : EIATTR_CUDA_API_VERSION
	.align		4
        /*0000*/ 	.byte	0x04, 0x37
        /*0002*/ 	.short	(.L_7 - .L_6)
.L_6:
        /*0004*/ 	.word	0x00000082


	//----- nvinfo : EIATTR_KPARAM_INFO
	.align		4
.L_7:
        /*0008*/ 	.byte	0x04, 0x17
        /*000a*/ 	.short	(.L_9 - .L_8)
.L_8:
        /*000c*/ 	.word	0x00000000
        /*0010*/ 	.short	0x0002
        /*0012*/ 	.short	0x0010
        /*0014*/ 	.byte	0x00, 0xf0, 0x11, 0x00


	//----- nvinfo : EIATTR_KPARAM_INFO
	.align		4
.L_9:
        /*0018*/ 	.byte	0x04, 0x17
        /*001a*/ 	.short	(.L_11 - .L_10)
.L_10:
        /*001c*/ 	.word	0x00000000
        /*0020*/ 	.short	0x0001
        /*0022*/ 	.short	0x0008
        /*0024*/ 	.byte	0x00, 0xf5, 0x21, 0x00


	//----- nvinfo : EIATTR_KPARAM_INFO
	.align		4
.L_11:
        /*0028*/ 	.byte	0x04, 0x17
        /*002a*/ 	.short	(.L_13 - .L_12)
.L_12:
        /*002c*/ 	.word	0x00000000
        /*0030*/ 	.short	0x0000
        /*0032*/ 	.short	0x0000
        /*0034*/ 	.byte	0x00, 0xf5, 0x21, 0x00


	//----- nvinfo : EIATTR_SPARSE_MMA_MASK
	.align		4
.L_13:
        /*0038*/ 	.byte	0x03, 0x50
        /*003a*/ 	.short	0x0000


	//----- nvinfo : EIATTR_MAXREG_COUNT
	.align		4
        /*003c*/ 	.byte	0x03, 0x1b
        /*003e*/ 	.short	0x00ff


	//----- nvinfo : EIATTR_NUM_BARRIERS
	.align		4
        /*0040*/ 	.byte	0x02, 0x4c
        /*0042*/ 	.byte	0x01
	.zero		1


	//----- nvinfo : EIATTR_MERCURY_ISA_VERSION
	.align		4
        /*0044*/ 	.byte	0x03, 0x5f
        /*0046*/ 	.short	0x0101


	//----- nvinfo : EIATTR_COOP_GROUP_MASK_REGIDS
	.align		4
        /*0048*/ 	.byte	0x04, 0x29
        /*004a*/ 	.short	(.L_15 - .L_14)


	//   ....[0]....
.L_14:
        /*004c*/ 	.word	0xffffffff


	//   ....[1]....
        /*0050*/ 	.word	0xffffffff


	//   ....[2]....
        /*0054*/ 	.word	0xffffffff


	//   ....[3]....
        /*0058*/ 	.word	0xffffffff


	//   ....[4]....
        /*005c*/ 	.word	0xffffffff


	//   ....[5]....
        /*0060*/ 	.word	0xffffffff


	//   ....[6]....
        /*0064*/ 	.word	0xffffffff


	//   ....[7]....
        /*0068*/ 	.word	0xffffffff


	//----- nvinfo : EIATTR_COOP_GROUP_INSTR_OFFSETS
	.align		4
.L_15:
        /*006c*/ 	.byte	0x04, 0x28
        /*006e*/ 	.short	(.L_17 - .L_16)


	//   ....[0]....
.L_16:
        /*0070*/ 	.word	0x000001a0


	//   ....[1]....
        /*0074*/ 	.word	0x00000200


	//   ....[2]....
        /*0078*/ 	.word	0x00000240


	//   ....[3]....
        /*007c*/ 	.word	0x00000280


	//   ....[4]....
        /*0080*/ 	.word	0x000002c0


	//   ....[5]....
        /*0084*/ 	.word	0x00000350


	//   ....[6]....
        /*0088*/ 	.word	0x00000380


	//   ....[7]....
        /*008c*/ 	.word	0x000003a0


	//----- nvinfo : EIATTR_VRC_CTA_INIT_COUNT
	.align		4
.L_17:
        /*0090*/ 	.byte	0x02, 0x4a
	.zero		1
	.zero		1


	//----- nvinfo : EIATTR_EXIT_INSTR_OFFSETS
	.align		4
        /*0094*/ 	.byte	0x04, 0x1c
        /*0096*/ 	.short	(.L_19 - .L_18)


	//   ....[0]....
.L_18:
        /*0098*/ 	.word	0x00000340


	//   ....[1]....
        /*009c*/ 	.word	0x000003b0


	//   ....[2]....
        /*00a0*/ 	.word	0x00000400


	//----- nvinfo : EIATTR_CRS_STACK_SIZE
	.align		4
.L_19:
        /*00a4*/ 	.byte	0x04, 0x1e
        /*00a6*/ 	.short	(.L_21 - .L_20)
.L_20:
        /*00a8*/ 	.word	0x00000000


	//----- nvinfo : EIATTR_CBANK_PARAM_SIZE
	.align		4
.L_21:
        /*00ac*/ 	.byte	0x03, 0x19
        /*00ae*/ 	.short	0x0014


	//----- nvinfo : EIATTR_PARAM_CBANK
	.align		4
        /*00b0*/ 	.byte	0x04, 0x0a
        /*00b2*/ 	.short	(.L_23 - .L_22)
	.align		4
.L_22:
        /*00b4*/ 	.word	index@(.nv.constant0._Z7reduce7ILj256EEvPfS0_j)
        /*00b8*/ 	.short	0x0380
        /*00ba*/ 	.short	0x0014


	//----- nvinfo : EIATTR_SW_WAR
	.align		4
.L_23:
        /*00bc*/ 	.byte	0x04, 0x36
        /*00be*/ 	.short	(.L_25 - .L_24)
.L_24:
        /*00c0*/ 	.word	0x00000008
.L_25:


//--------------------- .nv.callgraph             --------------------------
	.section	.nv.callgraph,"",@"SHT_CUDA_CALLGRAPH"
	.align	4
	.sectionentsize	8
	.align		4
        /*0000*/ 	.word	0x00000000
	.align		4
        /*0004*/ 	.word	0xffffffff
	.align		4
        /*0008*/ 	.word	0x00000000
	.align		4
        /*000c*/ 	.word	0xfffffffe
	.align		4
        /*0010*/ 	.word	0x00000000
	.align		4
        /*0014*/ 	.word	0xfffffffd
	.align		4
        /*0018*/ 	.word	0x00000000
	.align		4
        /*001c*/ 	.word	0xfffffffc


//--------------------- .text._Z7reduce7ILj256EEvPfS0_j --------------------------
	.section	.text._Z7reduce7ILj256EEvPfS0_j,"ax",@progbits
	.align	128
        .global         _Z7reduce7ILj256EEvPfS0_j
        .type           _Z7reduce7ILj256EEvPfS0_j,@function
        .size           _Z7reduce7ILj256EEvPfS0_j,(.L_x_4 - _Z7reduce7ILj256EEvPfS0_j)
        .other          _Z7reduce7ILj256EEvPfS0_j,@"STO_CUDA_ENTRY STV_DEFAULT"
_Z7reduce7ILj256EEvPfS0_j:
.text._Z7reduce7ILj256EEvPfS0_j:
[----:B------:R-:W-:Y:S01]  /*0000*/  LDC R1, c[0x0][0x37c] ;  /* 0x0000df00ff017b82 */ /* 0x000fe20000000800 */
[----:B------:R-:W0:Y:S01]  /*0010*/  S2R R0, SR_CTAID.X ;  /* 0x0000000000007919 */ /* 0x000e220000002500 */
[----:B------:R-:W0:Y:S01]  /*0020*/  LDCU UR5, c[0x0][0x360] ;  /* 0x00006c00ff0577ac */ /* 0x000e220008000800 */
[----:B------:R-:W-:Y:S01]  /*0030*/  BSSY.RECONVERGENT B0, `(.L_x_0) ;  /* 0x0000016000007945 */ /* 0x000fe20003800200 */
[----:B------:R-:W-:Y:S01]  /*0040*/  HFMA2 R10, -RZ, RZ, 0, 0 ;  /* 0x00000000ff0a7431 */ /* 0x000fe200000001ff */
[----:B------:R-:W1:Y:S01]  /*0050*/  S2R R2, SR_TID.X ;  /* 0x0000000000027919 */ /* 0x000e620000002100 */
[----:B------:R-:W2:Y:S01]  /*0060*/  LDCU UR8, c[0x0][0x390] ;  /* 0x00007200ff0877ac */ /* 0x000ea20008000800 */
[----:B------:R-:W3:Y:S01]  /*0070*/  LDCU.64 UR6, c[0x0][0x358] ;  /* 0x00006b00ff0677ac */ /* 0x000ee20008000a00 */
[----:B0-----:R-:W-:-:S05]  /*0080*/  IMAD R3, R0, UR5, RZ ;  /* 0x0000000500037c24 */ /* 0x001fca000f8e02ff */
[----:B-1----:R-:W-:-:S04]  /*0090*/  LEA R3, R3, R2, 0x1 ;  /* 0x0000000203037211 */ /* 0x002fc800078e08ff */
[----:B--2---:R-:W-:-:S13]  /*00a0*/  ISETP.GE.U32.AND P0, PT, R3, UR8, PT ;  /* 0x0000000803007c0c */ /* 0x004fda000bf06070 */
[----:B---3--:R-:W-:Y:S05]  /*00b0*/  @P0 BRA `(.L_x_1) ;  /* 0x0000000000340947 */ /* 0x008fea0003800000 */
[----:B------:R-:W0:Y:S01]  /*00c0*/  LDC R12, c[0x0][0x370] ;  /* 0x0000dc00ff0c7b82 */ /* 0x000e220000000800 */
[----:B------:R-:W-:-:S07]  /*00d0*/  IMAD.MOV.U32 R10, RZ, RZ, RZ ;  /* 0x000000ffff0a7224 */ /* 0x000fce00078e00ff */
[----:B------:R-:W1:Y:S02]  /*00e0*/  LDC.64 R8, c[0x0][0x380] ;  /* 0x0000e000ff087b82 */ /* 0x000e640000000a00 */
.L_x_2:
[C---:B------:R-:W-:Y:S01]  /*00f0*/  IADD3 R7, PT, PT, R3.reuse, 0x100, RZ ;  /* 0x0000010003077810 */ /* 0x040fe20007ffe0ff */
[----:B-1----:R-:W-:-:S04]  /*0100*/  IMAD.WIDE.U32 R4, R3, 0x4, R8 ;  /* 0x0000000403047825 */ /* 0x002fc800078e0008 */
[----:B------:R-:W-:Y:S02]  /*0110*/  IMAD.WIDE.U32 R6, R7, 0x4, R8 ;  /* 0x0000000407067825 */ /* 0x000fe400078e0008 */
[----:B------:R-:W2:Y:S04]  /*0120*/  LDG.E R4, desc[UR6][R4.64] ;  /* 0x0000000604047981 */ /* 0x000ea8000c1e1900 */
[----:B------:R-:W2:Y:S01]  /*0130*/  LDG.E R7, desc[UR6][R6.64] ;  /* 0x0000000606077981 */ /* 0x000ea2000c1e1900 */
[----:B0-----:R-:W-:-:S05]  /*0140*/  IMAD R3, R12, 0x200, R3 ;  /* 0x000002000c037824 */ /* 0x001fca00078e0203 */
[----:B------:R-:W-:Y:S01]  /*0150*/  ISETP.GE.U32.AND P0, PT, R3, UR8, PT ;  /* 0x0000000803007c0c */ /* 0x000fe2000bf06070 */
[----:B--2---:R-:W-:-:S04]  /*0160*/  FADD R11, R4, R7 ;  /* 0x00000007040b7221 */ /* 0x004fc80000000000 */
[----:B------:R-:W-:-:S08]  /*0170*/  FADD R10, R11, R10 ;  /* 0x0000000a0b0a7221 */ /* 0x000fd00000000000 */
[----:B------:R-:W-:Y:S05]  /*0180*/  @!P0 BRA `(.L_x_2) ;  /* 0xfffffffc00d88947 */ /* 0x000fea000383ffff */
.L_x_1:
[----:B------:R-:W-:Y:S05]  /*0190*/  BSYNC.RECONVERGENT B0 ;  /* 0x0000000000007941 */ /* 0x000fea0003800200 */
.L_x_0:
[----:B------:R-:W0:Y:S01]  /*01a0*/  SHFL.DOWN PT, R3, R10, 0x10, 0x1f ;  /* 0x0a001f000a037f89 */ /* 0x000e2200000e0000 */
[----:B------:R-:W-:-:S06]  /*01b0*/  USHF.R.U32.HI UR4, URZ, 0x5, UR5 ;  /* 0x00000005ff047899 */ /* 0x000fcc0008011605 */
[----:B------:R-:W-:-:S13]  /*01c0*/  ISETP.GE.U32.AND P1, PT, R2, UR4, PT ;  /* 0x0000000402007c0c */ /* 0x000fda000bf26070 */
[----:B------:R-:W1:Y:S01]  /*01d0*/  @!P1 S2R R11, SR_CgaCtaId ;  /* 0x00000000000b9919 */ /* 0x000e620000008800 */
[----:B0-----:R-:W-:Y:S01]  /*01e0*/  FADD R4, R3, R10 ;  /* 0x0000000a03047221 */ /* 0x001fe20000000000 */
[----:B------:R-:W-:-:S04]  /*01f0*/  @!P1 MOV R10, 0x400 ;  /* 0x00000400000a9802 */ /* 0x000fc80000000f00 */
[----:B------:R-:W0:Y:S01]  /*0200*/  SHFL.DOWN PT, R3, R4, 0x8, 0x1f ;  /* 0x09001f0004037f89 */ /* 0x000e2200000e0000 */
[----:B-1----:R-:W-:Y:S01]  /*0210*/  @!P1 LEA R10, R11, R10, 0x18 ;  /* 0x0000000a0b0a9211 */ /* 0x002fe200078ec0ff */
[----:B0-----:R-:W-:Y:S01]  /*0220*/  FADD R5, R4, R3 ;  /* 0x0000000304057221 */ /* 0x001fe20000000000 */
[----:B------:R-:W-:-:S04]  /*0230*/  LOP3.LUT P0, R3, R2, 0x1f, RZ, 0xc0, !PT ;  /* 0x0000001f02037812 */ /* 0x000fc8000780c0ff */
[----:B------:R-:W0:Y:S09]  /*0240*/  SHFL.DOWN PT, R6, R5, 0x4, 0x1f ;  /* 0x08801f0005067f89 */ /* 0x000e3200000e0000 */
[----:B------:R-:W1:Y:S01]  /*0250*/  @!P0 S2R R9, SR_CgaCtaId ;  /* 0x0000000000098919 */ /* 0x000e620000008800 */
[----:B------:R-:W-:Y:S01]  /*0260*/  @!P0 MOV R8, 0x400 ;  /* 0x0000040000088802 */ /* 0x000fe20000000f00 */
[----:B0-----:R-:W-:-:S05]  /*0270*/  FADD R6, R5, R6 ;  /* 0x0000000605067221 */ /* 0x001fca0000000000 */
[----:B------:R-:W0:Y:S01]  /*0280*/  SHFL.DOWN PT, R7, R6, 0x2, 0x1f ;  /* 0x08401f0006077f89 */ /* 0x000e2200000e0000 */
[----:B-1----:R-:W-:-:S04]  /*0290*/  @!P0 LEA R5, R9, R8, 0x18 ;  /* 0x0000000809058211 */ /* 0x002fc800078ec0ff */
[----:B------:R-:W-:Y:S01]  /*02a0*/  @!P0 LEA.HI R5, R2, R5, RZ, 0x1d ;  /* 0x0000000502058211 */ /* 0x000fe200078fe8ff */
[----:B0-----:R-:W-:-:S05]  /*02b0*/  FADD R7, R6, R7 ;  /* 0x0000000706077221 */ /* 0x001fca0000000000 */
[----:B------:R-:W0:Y:S02]  /*02c0*/  SHFL.DOWN PT, R4, R7, 0x1, 0x1f ;  /* 0x08201f0007047f89 */ /* 0x000e2400000e0000 */
[----:B0-----:R-:W-:Y:S01]  /*02d0*/  FADD R6, R7, R4 ;  /* 0x0000000407067221 */ /* 0x001fe20000000000 */
[----:B------:R-:W-:Y:S02]  /*02e0*/  @!P1 LEA R4, R3, R10, 0x2 ;  /* 0x0000000a03049211 */ /* 0x000fe400078e10ff */
[----:B------:R-:W-:Y:S02]  /*02f0*/  MOV R3, RZ ;  /* 0x000000ff00037202 */ /* 0x000fe40000000f00 */
[----:B------:R0:W-:Y:S01]  /*0300*/  @!P0 STS [R5], R6 ;  /* 0x0000000605008388 */ /* 0x0001e20000000800 */
[----:B------:R-:W-:Y:S01]  /*0310*/  BAR.SYNC.DEFER_BLOCKING 0x0 ;  /* 0x0000000000007b1d */ /* 0x000fe20000010000 */
[----:B------:R-:W-:-:S05]  /*0320*/  ISETP.GT.U32.AND P0, PT, R2, 0x1f, PT ;  /* 0x0000001f0200780c */ /* 0x000fca0003f04070 */
[----:B------:R0:W1:Y:S08]  /*0330*/  @!P1 LDS R3, [R4] ;  /* 0x0000000004039984 */ /* 0x0000700000000800 */
[----:B0-----:R-:W-:Y:S05]  /*0340*/  @P0 EXIT ;  /* 0x000000000000094d */ /* 0x001fea0003800000 */
[----:B-1----:R-:W0:Y:S01]  /*0350*/  SHFL.DOWN PT, R4, R3, 0x4, 0x1f ;  /* 0x08801f0003047f89 */ /* 0x002e2200000e0000 */
[----:B------:R-:W-:Y:S01]  /*0360*/  ISETP.NE.AND P0, PT, R2, RZ, PT ;  /* 0x000000ff0200720c */ /* 0x000fe20003f05270 */
[----:B0-----:R-:W-:-:S05]  /*0370*/  FADD R4, R4, R3 ;  /* 0x0000000304047221 */ /* 0x001fca0000000000 */
[----:B------:R-:W0:Y:S02]  /*0380*/  SHFL.DOWN PT, R5, R4, 0x2, 0x1f ;  /* 0x08401f0004057f89 */ /* 0x000e2400000e0000 */
[----:B0-----:R-:W-:-:S05]  /*0390*/  FADD R5, R4, R5 ;  /* 0x0000000504057221 */ /* 0x001fca0000000000 */
[----:B------:R0:W1:Y:S01]  /*03a0*/  SHFL.DOWN PT, R6, R5, 0x1, 0x1f ;  /* 0x08201f0005067f89 */ /* 0x00006200000e0000 */
[----:B------:R-:W-:Y:S05]  /*03b0*/  @P0 EXIT ;  /* 0x000000000000094d */ /* 0x000fea0003800000 */
[----:B------:R-:W2:Y:S01]  /*03c0*/  LDC.64 R2, c[0x0][0x388] ;  /* 0x0000e200ff027b82 */ /* 0x000ea20000000a00 */
[----:B01----:R-:W-:Y:S01]  /*03d0*/  FADD R5, R5, R6 ;  /* 0x0000000605057221 */ /* 0x003fe20000000000 */
[----:B--2---:R-:W-:-:S05]  /*03e0*/  IMAD.WIDE.U32 R2, R0, 0x4, R2 ;  /* 0x0000000400027825 */ /* 0x004fca00078e0002 */
[----:B------:R-:W-:Y:S01]  /*03f0*/  STG.E desc[UR6][R2.64], R5 ;  /* 0x0000000502007986 */ /* 0x000fe2000c101906 */
[----:B------:R-:W-:Y:S05]  /*0400*/  EXIT ;  /* 0x000000000000794d */ /* 0x000fea0003800000 */
.L_x_3:
[----:B------:R-:W-:-:S00]  /*0410*/  BRA `(.L_x_3) ;  /* 0xfffffffc00fc7947 */ /* 0x000fc0000383ffff */
[----:B------:R-:W-:-:S00]  /*0420*/  NOP ;  /* 0x0000000000007918 */ /* 0x000fc00000000000 */
        /* <DEDUP_REMOVED lines=13> */
.L_x_4:


//--------------------- .nv.shared._Z7reduce7ILj256EEvPfS0_j --------------------------
	.section	.nv.shared._Z7reduce7ILj256EEvPfS0_j,"aw",@nobits
	.sectionflags	@""
	.align	4
.nv.shared._Z7reduce7ILj256EEvPfS0_j:
	.zero		1152


//--------------------- .nv.shared.reserved.0     --------------------------
	.section	.nv.shared.reserved.0,"aw",@nobits
	.weak		__nv_reservedSMEM_offset_0_alias
	.size		__nv_reservedSMEM_offset_0_alias, 0, 64
	.other		__nv_reservedSMEM_offset_0_alias,@"STO_CUDA_RESERVED_SHARED STV_DEFAULT"
__nv_reservedSMEM_offset_0_alias:
	.zero		0
	.zero		64


//--------------------- .nv.constant0._Z7reduce7ILj256EEvPfS0_j --------------------------
	.section	.nv.constant0._Z7reduce7ILj256EEvPfS0_j,"a",@progbits
	.sectionflags	@""
	.align	4
.nv.constant0._Z7reduce7ILj256EEvPfS0_j:
	.zero		916


//--------------------- SYMBOLS --------------------------

	.type		.nv.reservedSmem.offset0,@object
	.size		.nv.reservedSmem.offset0,0x4
	.type		.nv.reservedSmem.cap,@object
	.size		.nv.reservedSmem.cap,0x4
